	.headerflags	@"EF_CUDA_TEXMODE_UNIFIED EF_CUDA_64BIT_ADDRESS EF_CUDA_ACCELERATORS EF_CUDA_SM90 EF_CUDA_VIRTUAL_SM(EF_CUDA_SM90)"
	.elftype	@"ET_EXEC"


//--------------------- .nv.info                  --------------------------
	.section	.nv.info,"",@"SHT_CUDA_INFO"
	.align	4


	//----- nvinfo : EIATTR_REGCOUNT
	.align		4
        /*0000*/ 	.byte	0x04, 0x2f
        /*0002*/ 	.short	(.L_1 - .L_0)
	.align		4
.L_0:
        /*0004*/ 	.word	index@(triton_poi_fused_clone_view_1)
        /*0008*/ 	.word	0x0000000f


	//----- nvinfo : EIATTR_MIN_STACK_SIZE
	.align		4
.L_1:
        /*000c*/ 	.byte	0x04, 0x12
        /*000e*/ 	.short	(.L_3 - .L_2)
	.align		4
.L_2:
        /*0010*/ 	.word	index@(triton_poi_fused_clone_view_1)
        /*0014*/ 	.word	0x00000000


	//----- nvinfo : EIATTR_FRAME_SIZE
	.align		4
.L_3:
        /*0018*/ 	.byte	0x04, 0x11
        /*001a*/ 	.short	(.L_5 - .L_4)
	.align		4
.L_4:
        /*001c*/ 	.word	index@(triton_poi_fused_clone_view_1)
        /*0020*/ 	.word	0x00000000


	//----- nvinfo : EIATTR_MIN_STACK_SIZE
	.align		4
.L_5:
        /*0024*/ 	.byte	0x04, 0x12
        /*0026*/ 	.short	(.L_7 - .L_6)
	.align		4
.L_6:
        /*0028*/ 	.word	index@(triton_poi_fused_clone_view_1)
        /*002c*/ 	.word	0x00000000
.L_7:


//--------------------- .nv.info.triton_poi_fused_clone_view_1 --------------------------
	.section	.nv.info.triton_poi_fused_clone_view_1,"",@"SHT_CUDA_INFO"
	.sectionflags	@""
	.align	4


	//----- nvinfo : EIATTR_CUDA_API_VERSION
	.align		4
        /*0000*/ 	.byte	0x04, 0x37
        /*0002*/ 	.short	(.L_9 - .L_8)
.L_8:
        /*0004*/ 	.word	0x0000007c


	//----- nvinfo : EIATTR_KPARAM_INFO
	.align		4
.L_9:
        /*0008*/ 	.byte	0x04, 0x17
        /*000a*/ 	.short	(.L_11 - .L_10)
.L_10:
        /*000c*/ 	.word	0x00000000
        /*0010*/ 	.short	0x0003
        /*0012*/ 	.short	0x0014
        /*0014*/ 	.byte	0x00, 0xf0, 0x11, 0x00


	//----- nvinfo : EIATTR_KPARAM_INFO
	.align		4
.L_11:
        /*0018*/ 	.byte	0x04, 0x17
        /*001a*/ 	.short	(.L_13 - .L_12)
.L_12:
        /*001c*/ 	.word	0x00000000
        /*0020*/ 	.short	0x0002
        /*0022*/ 	.short	0x0010
        /*0024*/ 	.byte	0x00, 0xf0, 0x11, 0x00


	//----- nvinfo : EIATTR_KPARAM_INFO
	.align		4
.L_13:
        /*0028*/ 	.byte	0x04, 0x17
        /*002a*/ 	.short	(.L_15 - .L_14)
.L_14:
        /*002c*/ 	.word	0x00000000
        /*0030*/ 	.short	0x0001
        /*0032*/ 	.short	0x0008
        /*0034*/ 	.byte	0x00, 0xf4, 0x21, 0x00


	//----- nvinfo : EIATTR_KPARAM_INFO
	.align		4
.L_15:
        /*0038*/ 	.byte	0x04, 0x17
        /*003a*/ 	.short	(.L_17 - .L_16)
.L_16:
        /*003c*/ 	.word	0x00000000
        /*0040*/ 	.short	0x0000
        /*0042*/ 	.short	0x0000
        /*0044*/ 	.byte	0x00, 0xf4, 0x21, 0x00


	//----- nvinfo : EIATTR_SPARSE_MMA_MASK
	.align		4
.L_17:
        /*0048*/ 	.byte	0x03, 0x50
        /*004a*/ 	.short	0x0000


	//----- nvinfo : EIATTR_MAXREG_COUNT
	.align		4
        /*004c*/ 	.byte	0x03, 0x1b
        /*004e*/ 	.short	0x00ff


	//----- nvinfo : EIATTR_EXIT_INSTR_OFFSETS
	.align		4
        /*0050*/ 	.byte	0x04, 0x1c
        /*0052*/ 	.short	(.L_19 - .L_18)


	//   ....[0]....
.L_18:
        /*0054*/ 	.word	0x00000320


	//   ....[1]....
        /*0058*/ 	.word	0x00000390


	//----- nvinfo : EIATTR_REQNTID
	.align		4
.L_19:
        /*005c*/ 	.byte	0x04, 0x10
        /*005e*/ 	.short	(.L_21 - .L_20)
.L_20:
        /*0060*/ 	.word	0x00000020
        /*0064*/ 	.word	0x00000001
        /*0068*/ 	.word	0x00000001


	//----- nvinfo : EIATTR_CBANK_PARAM_SIZE
	.align		4
.L_21:
        /*006c*/ 	.byte	0x03, 0x19
        /*006e*/ 	.short	0x0018


	//----- nvinfo : EIATTR_PARAM_CBANK
	.align		4
        /*0070*/ 	.byte	0x04, 0x0a
        /*0072*/ 	.short	(.L_23 - .L_22)
	.align		4
.L_22:
        /*0074*/ 	.word	index@(.nv.constant0.triton_poi_fused_clone_view_1)
        /*0078*/ 	.short	0x0210
        /*007a*/ 	.short	0x0018


	//----- nvinfo : EIATTR_SW_WAR
	.align		4
.L_23:
        /*007c*/ 	.byte	0x04, 0x36
        /*007e*/ 	.short	(.L_25 - .L_24)
.L_24:
        /*0080*/ 	.word	0x00000008
.L_25:


//--------------------- .nv.callgraph             --------------------------
	.section	.nv.callgraph,"",@"SHT_CUDA_CALLGRAPH"
	.align	4
	.sectionentsize	8
	.align		4
        /*0000*/ 	.word	0x00000000
	.align		4
        /*0004*/ 	.word	0xffffffff
	.align		4
        /*0008*/ 	.word	0x00000000
	.align		4
        /*000c*/ 	.word	0xfffffffe
	.align		4
        /*0010*/ 	.word	0x00000000
	.align		4
        /*0014*/ 	.word	0xfffffffd
	.align		4
        /*0018*/ 	.word	0x00000000
	.align		4
        /*001c*/ 	.word	0xfffffffc


//--------------------- .text.triton_poi_fused_clone_view_1 --------------------------
	.section	.text.triton_poi_fused_clone_view_1,"ax",@progbits
	.sectionflags	@"SHF_BARRIERS=1"
	.align	128
        .global         triton_poi_fused_clone_view_1
        .type           triton_poi_fused_clone_view_1,@function
        .size           triton_poi_fused_clone_view_1,(.L_x_1 - triton_poi_fused_clone_view_1)
        .other          triton_poi_fused_clone_view_1,@"STO_CUDA_ENTRY STV_DEFAULT"
triton_poi_fused_clone_view_1:
.text.triton_poi_fused_clone_view_1:
[----:B------:R-:W0:Y:S02]  /*0000*/  LDC R1, c[0x0][0x28] ;  /* 0x00000a00ff017b82 */ /* 0x000e240000000800 */
[----:B------:R-:W1:Y:S01]  /*0010*/  S2R R0, SR_CTAID.Y ;  /* 0x0000000000007919 */ /* 0x000e620000002600 */
[----:B------:R-:W2:Y:S01]  /*0020*/  LDC.64 R2, c[0x0][0x210] ;  /* 0x00008400ff027b82 */ /* 0x000ea20000000a00 */
[----:B------:R-:W-:Y:S01]  /*0030*/  ULDC.64 UR6, c[0x0][0x208] ;  /* 0x0000820000067ab9 */ /* 0x000fe20000000a00 */
[----:B------:R-:W3:Y:S01]  /*0040*/  S2R R12, SR_TID.X ;  /* 0x00000000000c7919 */ /* 0x000ee20000002100 */
[----:B------:R-:W4:Y:S01]  /*0050*/  S2R R6, SR_CTAID.X ;  /* 0x0000000000067919 */ /* 0x000f220000002500 */
[----:B-1----:R-:W-:Y:S02]  /*0060*/  IMAD.SHL.U32 R0, R0, 0x10, RZ ;  /* 0x0000001000007824 */ /* 0x002fe400078e00ff */
[----:B---3--:R-:W-:Y:S01]  /*0070*/  IMAD.SHL.U32 R5, R12, 0x2, RZ ;  /* 0x000000020c057824 */ /* 0x008fe200078e00ff */
[----:B------:R-:W-:Y:S01]  /*0080*/  SHF.R.U32.HI R9, RZ, 0x3, R12 ;  /* 0x00000003ff097819 */ /* 0x000fe2000001160c */
[----:B----4-:R-:W-:-:S03]  /*0090*/  IMAD.SHL.U32 R6, R6, 0x4, RZ ;  /* 0x0000000406067824 */ /* 0x010fc600078e00ff */
[----:B------:R-:W-:Y:S02]  /*00a0*/  LOP3.LUT R4, R0, 0xe, R5, 0xf8, !PT ;  /* 0x0000000e00047812 */ /* 0x000fe400078ef805 */
[----:B------:R-:W-:Y:S02]  /*00b0*/  SGXT.U32 R9, R9, 0x2 ;  /* 0x000000020909781a */ /* 0x000fe40000000000 */
[----:B------:R-:W-:-:S04]  /*00c0*/  SHF.R.S32.HI R7, RZ, 0x1f, R4 ;  /* 0x0000001fff077819 */ /* 0x000fc80000011404 */
[----:B------:R-:W-:Y:S02]  /*00d0*/  LEA.HI R8, R7, R4, RZ, 0x2 ;  /* 0x0000000407087211 */ /* 0x000fe400078f10ff */
[----:B------:R-:W-:-:S03]  /*00e0*/  LOP3.LUT R7, R6, R9, RZ, 0xfc, !PT ;  /* 0x0000000906077212 */ /* 0x000fc600078efcff */
[C---:B------:R-:W-:Y:S01]  /*00f0*/  IMAD.SHL.U32 R10, R8.reuse, 0x4, RZ ;  /* 0x00000004080a7824 */ /* 0x040fe200078e00ff */
[----:B------:R-:W-:Y:S02]  /*0100*/  LOP3.LUT R8, R8, 0xfffffffc, RZ, 0xc0, !PT ;  /* 0xfffffffc08087812 */ /* 0x000fe400078ec0ff */
[----:B------:R-:W-:Y:S02]  /*0110*/  ISETP.GE.AND P0, PT, R7, 0x4, PT ;  /* 0x000000040700780c */ /* 0x000fe40003f06270 */
[----:B------:R-:W-:Y:S02]  /*0120*/  LOP3.LUT R11, R10, 0xfffffff0, RZ, 0xc0, !PT ;  /* 0xfffffff00a0b7812 */ /* 0x000fe400078ec0ff */
[----:B------:R-:W-:Y:S02]  /*0130*/  ISETP.LT.AND P0, PT, R4, 0x10, !P0 ;  /* 0x000000100400780c */ /* 0x000fe40004701270 */
[----:B------:R-:W-:Y:S02]  /*0140*/  IADD3 R8, R11, R4, -R8 ;  /* 0x000000040b087210 */ /* 0x000fe40007ffe808 */
[----:B------:R-:W-:-:S03]  /*0150*/  CS2R R10, SRZ ;  /* 0x00000000000a7805 */ /* 0x000fc6000001ff00 */
[----:B------:R-:W-:-:S04]  /*0160*/  IMAD R7, R7, 0x4, R8 ;  /* 0x0000000407077824 */ /* 0x000fc800078e0208 */
[----:B--2---:R-:W-:-:S05]  /*0170*/  IMAD.WIDE R2, R7, 0x4, R2 ;  /* 0x0000000407027825 */ /* 0x004fca00078e0202 */
[----:B------:R1:W2:Y:S01]  /*0180*/  @P0 LDG.E.EL.64 R10, desc[UR6][R2.64] ;  /* 0x00000006020a0981 */ /* 0x0002a2000c2e1b00 */
[----:B------:R-:W3:Y:S01]  /*0190*/  S2UR UR5, SR_CgaCtaId ;  /* 0x00000000000579c3 */ /* 0x000ee20000008800 */
[----:B------:R-:W-:Y:S01]  /*01a0*/  IMAD.SHL.U32 R4, R12, 0x8, RZ ;  /* 0x000000080c047824 */ /* 0x000fe200078e00ff */
[----:B------:R-:W-:Y:S01]  /*01b0*/  UMOV UR4, 0x400 ;  /* 0x0000040000047882 */ /* 0x000fe20000000000 */
[----:B------:R-:W-:Y:S02]  /*01c0*/  SHF.R.U32.HI R7, RZ, 0x1, R12 ;  /* 0x00000001ff077819 */ /* 0x000fe4000001160c */
[----:B------:R-:W-:Y:S02]  /*01d0*/  LOP3.LUT R6, R6, 0x2, R5, 0xf8, !PT ;  /* 0x0000000206067812 */ /* 0x000fe400078ef805 */
[----:B------:R-:W-:Y:S02]  /*01e0*/  LOP3.LUT R4, R4, 0x38, RZ, 0xc0, !PT ;  /* 0x0000003804047812 */ /* 0x000fe400078ec0ff */
[----:B------:R-:W-:-:S02]  /*01f0*/  SGXT.U32 R7, R7, 0x4 ;  /* 0x000000040707781a */ /* 0x000fc40000000000 */
[C---:B------:R-:W-:Y:S02]  /*0200*/  LOP3.LUT R9, R4.reuse, R9, RZ, 0xfc, !PT ;  /* 0x0000000904097212 */ /* 0x040fe400078efcff */
[C---:B-1----:R-:W-:Y:S02]  /*0210*/  LOP3.LUT R2, R4.reuse, 0x4, RZ, 0xfc, !PT ;  /* 0x0000000404027812 */ /* 0x042fe400078efcff */
[-C--:B------:R-:W-:Y:S02]  /*0220*/  LEA.HI R4, R4, R9.reuse, RZ, 0x1e ;  /* 0x0000000904047211 */ /* 0x080fe400078ff0ff */
[----:B------:R-:W-:Y:S02]  /*0230*/  LEA.HI R2, R2, R9, RZ, 0x1e ;  /* 0x0000000902027211 */ /* 0x000fe400078ff0ff */
[----:B------:R-:W-:Y:S02]  /*0240*/  LOP3.LUT R7, R0, R7, RZ, 0xfc, !PT ;  /* 0x0000000700077212 */ /* 0x000fe400078efcff */
[----:B------:R-:W-:-:S02]  /*0250*/  ISETP.GE.AND P0, PT, R6, 0x4, PT ;  /* 0x000000040600780c */ /* 0x000fc40003f06270 */
[----:B------:R-:W-:Y:S01]  /*0260*/  LOP3.LUT R0, R5, 0x3e, RZ, 0xc0, !PT ;  /* 0x0000003e05007812 */ /* 0x000fe200078ec0ff */
[----:B---3--:R-:W-:Y:S01]  /*0270*/  UPRMT UR4, UR5, 0x654, UR4 ;  /* 0x0000065405047896 */ /* 0x008fe20008000004 */
[----:B------:R-:W-:Y:S02]  /*0280*/  SHF.R.U32.HI R5, RZ, 0x2, R5 ;  /* 0x00000002ff057819 */ /* 0x000fe40000011605 */
[----:B------:R-:W-:Y:S02]  /*0290*/  ISETP.LT.AND P0, PT, R7, 0x10, !P0 ;  /* 0x000000100700780c */ /* 0x000fe40004701270 */
[----:B------:R-:W-:Y:S02]  /*02a0*/  SGXT.U32 R5, R5, 0x4 ;  /* 0x000000040505781a */ /* 0x000fe40000000000 */
[----:B------:R-:W-:Y:S02]  /*02b0*/  LEA R3, R4, UR4, 0x2 ;  /* 0x0000000404037c11 */ /* 0x000fe4000f8e10ff */
[----:B------:R-:W-:Y:S01]  /*02c0*/  LEA R2, R2, UR4, 0x2 ;  /* 0x0000000402027c11 */ /* 0x000fe2000f8e10ff */
[----:B------:R-:W-:-:S05]  /*02d0*/  IMAD.IADD R0, R0, 0x1, R5 ;  /* 0x0000000100007824 */ /* 0x000fca00078e0205 */
[----:B------:R-:W-:Y:S01]  /*02e0*/  LEA R0, R0, UR4, 0x2 ;  /* 0x0000000400007c11 */ /* 0x000fe2000f8e10ff */
[----:B--2---:R1:W-:Y:S04]  /*02f0*/  STS [R3], R10 ;  /* 0x0000000a03007388 */ /* 0x0043e80000000800 */
[----:B------:R1:W-:Y:S01]  /*0300*/  STS [R2+0x10], R11 ;  /* 0x0000100b02007388 */ /* 0x0003e20000000800 */
[----:B------:R-:W-:Y:S06]  /*0310*/  BAR.SYNC.DEFER_BLOCKING 0x0 ;  /* 0x0000000000007b1d */ /* 0x000fec0000010000 */
[----:B-1----:R-:W-:Y:S05]  /*0320*/  @!P0 EXIT ;  /* 0x000000000000894d */ /* 0x002fea0003800000 */
[----:B------:R-:W-:Y:S01]  /*0330*/  LDS R4, [R0] ;  /* 0x0000000000047984 */ /* 0x000fe20000000800 */
[----:B------:R-:W0:Y:S01]  /*0340*/  LDC.64 R2, c[0x0][0x218] ;  /* 0x00008600ff027b82 */ /* 0x000e220000000a00 */
[----:B------:R-:W-:Y:S02]  /*0350*/  IMAD R7, R7, 0x4, R6 ;  /* 0x0000000407077824 */ /* 0x000fe400078e0206 */
[----:B------:R-:W1:Y:S02]  /*0360*/  LDS R5, [R0+0x4] ;  /* 0x0000040000057984 */ /* 0x000e640000000800 */
[----:B0-----:R-:W-:-:S05]  /*0370*/  IMAD.WIDE R2, R7, 0x4, R2 ;  /* 0x0000000407027825 */ /* 0x001fca00078e0202 */
[----:B-1----:R-:W-:Y:S01]  /*0380*/  STG.E.64 desc[UR6][R2.64], R4 ;  /* 0x0000000402007986 */ /* 0x002fe2000c101b06 */
[----:B------:R-:W-:Y:S05]  /*0390*/  EXIT ;  /* 0x000000000000794d */ /* 0x000fea0003800000 */
.L_x_0:
[----:B------:R-:W-:-:S00]  /*03a0*/  BRA `(.L_x_0) ;  /* 0xfffffffc00fc7947 */ /* 0x000fc0000383ffff */
[----:B------:R-:W-:-:S00]  /*03b0*/  NOP ;  /* 0x0000000000007918 */ /* 0x000fc00000000000 */
        /* <DEDUP_REMOVED lines=12> */
.L_x_1:


//--------------------- .nv.shared.triton_poi_fused_clone_view_1 --------------------------
	.section	.nv.shared.triton_poi_fused_clone_view_1,"aw",@nobits
	.sectionflags	@""
	.align	16
	.zero		1024


//--------------------- .nv.constant0.triton_poi_fused_clone_view_1 --------------------------
	.section	.nv.constant0.triton_poi_fused_clone_view_1,"a",@progbits
	.sectionflags	@""
	.align	4
.nv.constant0.triton_poi_fused_clone_view_1:
	.zero		552
